	.headerflags	@"EF_CUDA_TEXMODE_UNIFIED EF_CUDA_64BIT_ADDRESS EF_CUDA_SM86 EF_CUDA_VIRTUAL_SM(EF_CUDA_SM86)"
	.elftype	@"ET_EXEC"


//--------------------- .nv.info                  --------------------------
	.section	.nv.info,"",@"SHT_CUDA_INFO"
	.align	4


	//----- nvinfo : EIATTR_REGCOUNT
	.align		4
        /*0000*/ 	.byte	0x04, 0x2f
        /*0002*/ 	.short	(.L_1 - .L_0)
	.align		4
.L_0:
        /*0004*/ 	.word	index@(_Z21L2cacheBW_test_kernelPKfPf)
        /*0008*/ 	.word	0x00000016


	//----- nvinfo : EIATTR_MAX_STACK_SIZE
	.align		4
.L_1:
        /*000c*/ 	.byte	0x04, 0x23
        /*000e*/ 	.short	(.L_3 - .L_2)
	.align		4
.L_2:
        /*0010*/ 	.word	index@(_Z21L2cacheBW_test_kernelPKfPf)
        /*0014*/ 	.word	0x00000000


	//----- nvinfo : EIATTR_MIN_STACK_SIZE
	.align		4
.L_3:
        /*0018*/ 	.byte	0x04, 0x12
        /*001a*/ 	.short	(.L_5 - .L_4)
	.align		4
.L_4:
        /*001c*/ 	.word	index@(_Z21L2cacheBW_test_kernelPKfPf)
        /*0020*/ 	.word	0x00000000


	//----- nvinfo : EIATTR_FRAME_SIZE
	.align		4
.L_5:
        /*0024*/ 	.byte	0x04, 0x11
        /*0026*/ 	.short	(.L_7 - .L_6)
	.align		4
.L_6:
        /*0028*/ 	.word	index@(_Z21L2cacheBW_test_kernelPKfPf)
        /*002c*/ 	.word	0x00000000
.L_7:


//--------------------- .nv.info._Z21L2cacheBW_test_kernelPKfPf --------------------------
	.section	.nv.info._Z21L2cacheBW_test_kernelPKfPf,"",@"SHT_CUDA_INFO"
	.align	4


	//----- nvinfo : EIATTR_CUDA_API_VERSION
	.align		4
        /*0000*/ 	.byte	0x04, 0x37
        /*0002*/ 	.short	(.L_9 - .L_8)
.L_8:
        /*0004*/ 	.word	0x00000079


	//----- nvinfo : EIATTR_SW2861232_WAR
	.align		4
.L_9:
        /*0008*/ 	.byte	0x01, 0x35
	.zero		2


	//----- nvinfo : EIATTR_PARAM_CBANK
	.align		4
        /*000c*/ 	.byte	0x04, 0x0a
        /*000e*/ 	.short	(.L_11 - .L_10)
	.align		4
.L_10:
        /*0010*/ 	.word	index@(.nv.constant0._Z21L2cacheBW_test_kernelPKfPf)
        /*0014*/ 	.short	0x0160
        /*0016*/ 	.short	0x0010


	//----- nvinfo : EIATTR_CBANK_PARAM_SIZE
	.align		4
.L_11:
        /*0018*/ 	.byte	0x03, 0x19
        /*001a*/ 	.short	0x0010


	//----- nvinfo : EIATTR_KPARAM_INFO
	.align		4
        /*001c*/ 	.byte	0x04, 0x17
        /*001e*/ 	.short	(.L_13 - .L_12)
.L_12:
        /*0020*/ 	.word	0x00000000
        /*0024*/ 	.short	0x0001
        /*0026*/ 	.short	0x0008
        /*0028*/ 	.byte	0x00, 0xf0, 0x21, 0x00


	//----- nvinfo : EIATTR_KPARAM_INFO
	.align		4
.L_13:
        /*002c*/ 	.byte	0x04, 0x17
        /*002e*/ 	.short	(.L_15 - .L_14)
.L_14:
        /*0030*/ 	.word	0x00000000
        /*0034*/ 	.short	0x0000
        /*0036*/ 	.short	0x0000
        /*0038*/ 	.byte	0x00, 0xf0, 0x21, 0x00


	//----- nvinfo : EIATTR_MAXREG_COUNT
	.align		4
.L_15:
        /*003c*/ 	.byte	0x03, 0x1b
        /*003e*/ 	.short	0x00ff


	//----- nvinfo : EIATTR_EXIT_INSTR_OFFSETS
	.align		4
        /*0040*/ 	.byte	0x04, 0x1c
        /*0042*/ 	.short	(.L_17 - .L_16)


	//   ....[0]....
.L_16:
        /*0044*/ 	.word	0x000002a0


	//   ....[1]....
        /*0048*/ 	.word	0x000002e0
.L_17:


//--------------------- .nv.constant0._Z21L2cacheBW_test_kernelPKfPf --------------------------
	.section	.nv.constant0._Z21L2cacheBW_test_kernelPKfPf,"a",@progbits
	.align	4
.nv.constant0._Z21L2cacheBW_test_kernelPKfPf:
	.zero		368


//--------------------- .text._Z21L2cacheBW_test_kernelPKfPf --------------------------
	.section	.text._Z21L2cacheBW_test_kernelPKfPf,"ax",@progbits
	.sectioninfo	@"SHI_REGISTERS=22"
	.align	128
        .global         _Z21L2cacheBW_test_kernelPKfPf
        .type           _Z21L2cacheBW_test_kernelPKfPf,@function
        .size           _Z21L2cacheBW_test_kernelPKfPf,(.L_x_1 - _Z21L2cacheBW_test_kernelPKfPf)
        .other          _Z21L2cacheBW_test_kernelPKfPf,@"STO_CUDA_ENTRY STV_DEFAULT"
_Z21L2cacheBW_test_kernelPKfPf:
.text._Z21L2cacheBW_test_kernelPKfPf:
[----:B------:R-:W-:-:S02]  /*0000*/  MOV R1, c[0x0][0x28] ;  /* 0x00000a0000017a02 */ /* 0x000fc40000000f00 */
[----:B------:R-:W0:Y:S01]  /*0010*/  S2R R0, SR_CTAID.X ;  /* 0x0000000000007919 */ /* 0x000e220000002500 */
[----:B------:R-:W-:-:S03]  /*0020*/  ULDC.64 UR4, c[0x0][0x118] ;  /* 0x0000460000047ab9 */ /* 0x000fc60000000a00 */
[----:B------:R-:W0:Y:S02]  /*0030*/  S2R R3, SR_TID.X ;  /* 0x0000000000037919 */ /* 0x000e240000002100 */
[----:B0-----:R-:W-:-:S04]  /*0040*/  LEA R0, R0, R3, 0xd ;  /* 0x0000000300007211 */ /* 0x001fc800078e68ff */
[----:B------:R-:W-:-:S04]  /*0050*/  SHF.L.U32 R0, R0, 0x2, RZ ;  /* 0x0000000200007819 */ /* 0x000fc800000006ff */
[----:B------:R-:W-:-:S04]  /*0060*/  LOP3.LUT R0, R0, 0x1ffffc, RZ, 0xc0, !PT ;  /* 0x001ffffc00007812 */ /* 0x000fc800078ec0ff */
[----:B------:R-:W-:-:S04]  /*0070*/  IADD3 R2, P0, R0, c[0x0][0x160], RZ ;  /* 0x0000580000027a10 */ /* 0x000fc80007f1e0ff */
[----:B------:R-:W-:-:S05]  /*0080*/  IADD3.X R3, RZ, c[0x0][0x164], RZ, P0, !PT ;  /* 0x00005900ff037a10 */ /* 0x000fca00007fe4ff */
[----:B------:R-:W2:Y:S04]  /*0090*/  LDG.E.STRONG.GPU R0, [R2.64] ;  /* 0x0000000402007981 */ /* 0x000ea8000c1ef900 */
[----:B------:R-:W3:Y:S04]  /*00a0*/  LDG.E.STRONG.GPU R4, [R2.64+0x800] ;  /* 0x0008000402047981 */ /* 0x000ee8000c1ef900 */
[----:B------:R-:W4:Y:S04]  /*00b0*/  LDG.E.STRONG.GPU R5, [R2.64+0x1000] ;  /* 0x0010000402057981 */ /* 0x000f28000c1ef900 */
[----:B------:R-:W5:Y:S04]  /*00c0*/  LDG.E.STRONG.GPU R6, [R2.64+0x1800] ;  /* 0x0018000402067981 */ /* 0x000f68000c1ef900 */
        /* <DEDUP_REMOVED lines=11> */
[----:B------:R-:W5:Y:S01]  /*0180*/  LDG.E.STRONG.GPU R18, [R2.64+0x7800] ;  /* 0x0078000402127981 */ /* 0x000f62000c1ef900 */
[----:B--2---:R-:W-:-:S04]  /*0190*/  FADD R19, RZ, R0 ;  /* 0x00000000ff137221 */ /* 0x004fc80000000000 */
[----:B---3--:R-:W-:-:S04]  /*01a0*/  FADD R4, R4, R19 ;  /* 0x0000001304047221 */ /* 0x008fc80000000000 */
[----:B----4-:R-:W-:-:S04]  /*01b0*/  FADD R5, R5, R4 ;  /* 0x0000000405057221 */ /* 0x010fc80000000000 */
[----:B-----5:R-:W-:-:S04]  /*01c0*/  FADD R6, R6, R5 ;  /* 0x0000000506067221 */ /* 0x020fc80000000000 */
[----:B------:R-:W-:-:S04]  /*01d0*/  FADD R7, R7, R6 ;  /* 0x0000000607077221 */ /* 0x000fc80000000000 */
        /* <DEDUP_REMOVED lines=10> */
[----:B------:R-:W-:-:S05]  /*0280*/  FADD R17, R18, R17 ;  /* 0x0000001112117221 */ /* 0x000fca0000000000 */
[----:B------:R-:W-:-:S13]  /*0290*/  FSETP.NEU.AND P0, PT, R17, RZ, PT ;  /* 0x000000ff1100720b */ /* 0x000fda0003f0d000 */
[----:B------:R-:W-:Y:S05]  /*02a0*/  @!P0 EXIT ;  /* 0x000000000000894d */ /* 0x000fea0003800000 */
[----:B------:R-:W-:Y:S02]  /*02b0*/  MOV R2, c[0x0][0x168] ;  /* 0x00005a0000027a02 */ /* 0x000fe40000000f00 */
[----:B------:R-:W-:-:S05]  /*02c0*/  MOV R3, c[0x0][0x16c] ;  /* 0x00005b0000037a02 */ /* 0x000fca0000000f00 */
[----:B------:R-:W-:Y:S01]  /*02d0*/  STG.E [R2.64], R17 ;  /* 0x0000001102007986 */ /* 0x000fe2000c101904 */
[----:B------:R-:W-:Y:S05]  /*02e0*/  EXIT ;  /* 0x000000000000794d */ /* 0x000fea0003800000 */
.L_x_0:
[----:B------:R-:W-:-:S00]  /*02f0*/  BRA `(.L_x_0) ;  /* 0xfffffff000007947 */ /* 0x000fc0000383ffff */
[----:B------:R-:W-:-:S00]  /*0300*/  NOP ;  /* 0x0000000000007918 */ /* 0x000fc00000000000 */
[----:B------:R-:W-:-:S00]  /*0310*/  NOP ;  /* 0x0000000000007918 */ /* 0x000fc00000000000 */
[----:B------:R-:W-:-:S00]  /*0320*/  NOP ;  /* 0x0000000000007918 */ /* 0x000fc00000000000 */
[----:B------:R-:W-:-:S00]  /*0330*/  NOP ;  /* 0x0000000000007918 */ /* 0x000fc00000000000 */
[----:B------:R-:W-:-:S00]  /*0340*/  NOP ;  /* 0x0000000000007918 */ /* 0x000fc00000000000 */
[----:B------:R-:W-:-:S00]  /*0350*/  NOP ;  /* 0x0000000000007918 */ /* 0x000fc00000000000 */
[----:B------:R-:W-:-:S00]  /*0360*/  NOP ;  /* 0x0000000000007918 */ /* 0x000fc00000000000 */
[----:B------:R-:W-:-:S00]  /*0370*/  NOP ;  /* 0x0000000000007918 */ /* 0x000fc00000000000 */
.L_x_1:
